//
// Generated by NVIDIA NVVM Compiler
//
// Compiler Build ID: CL-36424714
// Cuda compilation tools, release 13.0, V13.0.88
// Based on NVVM 20.0.0
//

.version 9.0
.target sm_100
.address_size 64

	// .globl	_Z12modifyMatrixPii

.visible .entry _Z12modifyMatrixPii(
	.param .u64 .ptr .align 1 _Z12modifyMatrixPii_param_0,
	.param .u32 _Z12modifyMatrixPii_param_1
)
{
	.reg .pred 	%p<7>;
	.reg .b32 	%r<20>;
	.reg .b64 	%rd<5>;

	ld.param.u64 	%rd2, [_Z12modifyMatrixPii_param_0];
	ld.param.u32 	%r13, [_Z12modifyMatrixPii_param_1];
	mov.u32 	%r1, %ctaid.x;
	mov.u32 	%r2, %tid.x;
	setp.gt.u32 	%p1, %r1, 3;
	setp.ge.s32 	%p2, %r2, %r13;
	or.pred  	%p3, %p1, %p2;
	@%p3 bra 	$L__BB0_5;
	cvta.to.global.u64 	%rd3, %rd2;
	mad.lo.s32 	%r14, %r13, %r1, %r2;
	mul.wide.u32 	%rd4, %r14, 4;
	add.s64 	%rd1, %rd3, %rd4;
	ld.global.u32 	%r3, [%rd1];
	add.s32 	%r4, %r1, 1;
	mul.lo.s32 	%r15, %r3, %r3;
	mul.lo.s32 	%r19, %r15, %r15;
	setp.eq.s32 	%p4, %r1, 3;
	@%p4 bra 	$L__BB0_4;
	and.b32  	%r16, %r4, 3;
	neg.s32 	%r17, %r16;
	setp.lt.u32 	%p5, %r1, 3;
	selp.b32 	%r19, 1, %r19, %p5;
$L__BB0_3:
	.pragma "nounroll";
	mul.lo.s32 	%r19, %r19, %r3;
	add.s32 	%r17, %r17, 1;
	setp.ne.s32 	%p6, %r17, 0;
	@%p6 bra 	$L__BB0_3;
$L__BB0_4:
	st.global.u32 	[%rd1], %r19;
$L__BB0_5:
	ret;

}


// ===== COMPILED SASS (sm_100) =====

	.target	sm_100

	.elftype	@"ET_EXEC"


//--------------------- .note.nv.tkinfo           --------------------------
	.section	.note.nv.tkinfo,"",@"SHT_NOTE"
	.sectionflags	@"SHF_NOTE_NV_TKINFO"
	.tkinfo
        /*0018*/ 	.word	0x00000002
        /*0030*/ 	.string	""
        /*0030*/ 	.string	"ptxas"
        /*0030*/ 	.string	"Cuda compilation tools, release 13.0, V13.0.88"
        /*0030*/ 	.string	"Build cuda_13.0.r13.0/compiler.36424714_0"
        /*0030*/ 	.string	"-arch sm_100 -m 64 "



//--------------------- .note.nv.cuinfo           --------------------------
	.section	.note.nv.cuinfo,"",@"SHT_NOTE"
	.sectionflags	@"SHF_NOTE_NV_CUINFO"
        /*0018*/ 	.short	0x0002
        /*001a*/ 	.short	0x0064
        /*001c*/ 	.short	0x0082
	.zero		2


//--------------------- .nv.info                  --------------------------
	.section	.nv.info,"",@"SHT_CUDA_INFO"
	.align	4


	//----- nvinfo : EIATTR_REGCOUNT
	.align		4
        /*0000*/ 	.byte	0x04, 0x2f
        /*0002*/ 	.short	(.L_1 - .L_0)
	.align		4
.L_0:
        /*0004*/ 	.word	index@(_Z12modifyMatrixPii)
        /*0008*/ 	.word	0x00000009


	//----- nvinfo : EIATTR_FRAME_SIZE
	.align		4
.L_1:
        /*000c*/ 	.byte	0x04, 0x11
        /*000e*/ 	.short	(.L_3 - .L_2)
	.align		4
.L_2:
        /*0010*/ 	.word	index@(_Z12modifyMatrixPii)
        /*0014*/ 	.word	0x00000000


	//----- nvinfo : EIATTR_MIN_STACK_SIZE
	.align		4
.L_3:
        /*0018*/ 	.byte	0x04, 0x12
        /*001a*/ 	.short	(.L_5 - .L_4)
	.align		4
.L_4:
        /*001c*/ 	.word	index@(_Z12modifyMatrixPii)
        /*0020*/ 	.word	0x00000000
.L_5:


//--------------------- .nv.compat                --------------------------
	.section	.nv.compat,"",@"SHT_CUDA_COMPAT_INFO"
	.align	4
        /*0000*/ 	.byte	0x02, 0x09, 0x00, 0x00, 0x02, 0x02, 0x01, 0x00, 0x02, 0x05, 0x05, 0x00, 0x03, 0x07, 0x01, 0x01
        /*0010*/ 	.byte	0x02, 0x03, 0x00, 0x00, 0x02, 0x06, 0x01, 0x00, 0x04, 0x0b, 0x08, 0x00, 0x09, 0x00, 0x00, 0x00
        /*0020*/ 	.byte	0x00, 0x00, 0x00, 0x00


//--------------------- .nv.info._Z12modifyMatrixPii --------------------------
	.section	.nv.info._Z12modifyMatrixPii,"",@"SHT_CUDA_INFO"
	.sectionflags	@""
	.align	4


	//----- nvinfo : EIATTR_CUDA_API_VERSION
	.align		4
        /*0000*/ 	.byte	0x04, 0x37
        /*0002*/ 	.short	(.L_7 - .L_6)
.L_6:
        /*0004*/ 	.word	0x00000082


	//----- nvinfo : EIATTR_KPARAM_INFO
	.align		4
.L_7:
        /*0008*/ 	.byte	0x04, 0x17
        /*000a*/ 	.short	(.L_9 - .L_8)
.L_8:
        /*000c*/ 	.word	0x00000000
        /*0010*/ 	.short	0x0001
        /*0012*/ 	.short	0x0008
        /*0014*/ 	.byte	0x00, 0xf0, 0x11, 0x00


	//----- nvinfo : EIATTR_KPARAM_INFO
	.align		4
.L_9:
        /*0018*/ 	.byte	0x04, 0x17
        /*001a*/ 	.short	(.L_11 - .L_10)
.L_10:
        /*001c*/ 	.word	0x00000000
        /*0020*/ 	.short	0x0000
        /*0022*/ 	.short	0x0000
        /*0024*/ 	.byte	0x00, 0xf5, 0x21, 0x00


	//----- nvinfo : EIATTR_SPARSE_MMA_MASK
	.align		4
.L_11:
        /*0028*/ 	.byte	0x03, 0x50
        /*002a*/ 	.short	0x0000


	//----- nvinfo : EIATTR_MAXREG_COUNT
	.align		4
        /*002c*/ 	.byte	0x03, 0x1b
        /*002e*/ 	.short	0x00ff


	//----- nvinfo : EIATTR_MERCURY_ISA_VERSION
	.align		4
        /*0030*/ 	.byte	0x03, 0x5f
        /*0032*/ 	.short	0x0101


	//----- nvinfo : EIATTR_VRC_CTA_INIT_COUNT
	.align		4
        /*0034*/ 	.byte	0x02, 0x4a
	.zero		1
	.zero		1


	//----- nvinfo : EIATTR_EXIT_INSTR_OFFSETS
	.align		4
        /*0038*/ 	.byte	0x04, 0x1c
        /*003a*/ 	.short	(.L_13 - .L_12)


	//   ....[0]....
.L_12:
        /*003c*/ 	.word	0x00000060


	//   ....[1]....
        /*0040*/ 	.word	0x000001a0


	//----- nvinfo : EIATTR_CBANK_PARAM_SIZE
	.align		4
.L_13:
        /*0044*/ 	.byte	0x03, 0x19
        /*0046*/ 	.short	0x000c


	//----- nvinfo : EIATTR_PARAM_CBANK
	.align		4
        /*0048*/ 	.byte	0x04, 0x0a
        /*004a*/ 	.short	(.L_15 - .L_14)
	.align		4
.L_14:
        /*004c*/ 	.word	index@(.nv.constant0._Z12modifyMatrixPii)
        /*0050*/ 	.short	0x0380
        /*0052*/ 	.short	0x000c


	//----- nvinfo : EIATTR_SW_WAR
	.align		4
.L_15:
        /*0054*/ 	.byte	0x04, 0x36
        /*0056*/ 	.short	(.L_17 - .L_16)
.L_16:
        /*0058*/ 	.word	0x00000008
.L_17:


//--------------------- .nv.callgraph             --------------------------
	.section	.nv.callgraph,"",@"SHT_CUDA_CALLGRAPH"
	.align	4
	.sectionentsize	8
	.align		4
        /*0000*/ 	.word	0x00000000
	.align		4
        /*0004*/ 	.word	0xffffffff
	.align		4
        /*0008*/ 	.word	0x00000000
	.align		4
        /*000c*/ 	.word	0xfffffffe
	.align		4
        /*0010*/ 	.word	0x00000000
	.align		4
        /*0014*/ 	.word	0xfffffffd
	.align		4
        /*0018*/ 	.word	0x00000000
	.align		4
        /*001c*/ 	.word	0xfffffffc


//--------------------- .text._Z12modifyMatrixPii --------------------------
	.section	.text._Z12modifyMatrixPii,"ax",@progbits
	.align	128
        .global         _Z12modifyMatrixPii
        .type           _Z12modifyMatrixPii,@function
        .size           _Z12modifyMatrixPii,(.L_x_3 - _Z12modifyMatrixPii)
        .other          _Z12modifyMatrixPii,@"STO_CUDA_ENTRY STV_DEFAULT"
_Z12modifyMatrixPii:
.text._Z12modifyMatrixPii:
[----:B------:R-:W-:Y:S01]  /*0000*/  LDC R1, c[0x0][0x37c] ;  /* 0x0000df00ff017b82 */ /* 0x000fe20000000800 */
[----:B------:R-:W0:Y:S01]  /*0010*/  S2R R5, SR_TID.X ;  /* 0x0000000000057919 */ /* 0x000e220000002100 */
[----:B------:R-:W0:Y:S01]  /*0020*/  LDCU UR6, c[0x0][0x388] ;  /* 0x00007100ff0677ac */ /* 0x000e220008000800 */
[----:B------:R-:W1:Y:S01]  /*0030*/  S2R R6, SR_CTAID.X ;  /* 0x0000000000067919 */ /* 0x000e620000002500 */
[----:B0-----:R-:W-:-:S04]  /*0040*/  ISETP.GE.AND P0, PT, R5, UR6, PT ;  /* 0x0000000605007c0c */ /* 0x001fc8000bf06270 */
[----:B-1----:R-:W-:-:S13]  /*0050*/  ISETP.GT.U32.OR P0, PT, R6, 0x3, P0 ;  /* 0x000000030600780c */ /* 0x002fda0000704470 */
[----:B------:R-:W-:Y:S05]  /*0060*/  @P0 EXIT ;  /* 0x000000000000094d */ /* 0x000fea0003800000 */
[----:B------:R-:W0:Y:S01]  /*0070*/  LDC.64 R2, c[0x0][0x380] ;  /* 0x0000e000ff027b82 */ /* 0x000e220000000a00 */
[----:B------:R-:W1:Y:S01]  /*0080*/  LDCU.64 UR4, c[0x0][0x358] ;  /* 0x00006b00ff0477ac */ /* 0x000e620008000a00 */
[----:B------:R-:W-:-:S04]  /*0090*/  IMAD R5, R6, UR6, R5 ;  /* 0x0000000606057c24 */ /* 0x000fc8000f8e0205 */
[----:B0-----:R-:W-:-:S05]  /*00a0*/  IMAD.WIDE.U32 R2, R5, 0x4, R2 ;  /* 0x0000000405027825 */ /* 0x001fca00078e0002 */
[----:B-1----:R-:W2:Y:S01]  /*00b0*/  LDG.E R0, desc[UR4][R2.64] ;  /* 0x0000000402007981 */ /* 0x002ea2000c1e1900 */
[----:B------:R-:W-:Y:S01]  /*00c0*/  ISETP.NE.AND P0, PT, R6, 0x3, PT ;  /* 0x000000030600780c */ /* 0x000fe20003f05270 */
[----:B--2---:R-:W-:-:S04]  /*00d0*/  IMAD R4, R0, R0, RZ ;  /* 0x0000000000047224 */ /* 0x004fc800078e02ff */
[----:B------:R-:W-:-:S08]  /*00e0*/  IMAD R5, R4, R4, RZ ;  /* 0x0000000404057224 */ /* 0x000fd000078e02ff */
[----:B------:R-:W-:Y:S05]  /*00f0*/  @!P0 BRA `(.L_x_0) ;  /* 0x0000000000248947 */ /* 0x000fea0003800000 */
[C---:B------:R-:W-:Y:S01]  /*0100*/  VIADD R4, R6.reuse, 0x1 ;  /* 0x0000000106047836 */ /* 0x040fe20000000000 */
[----:B------:R-:W-:-:S04]  /*0110*/  ISETP.GE.U32.AND P0, PT, R6, 0x3, PT ;  /* 0x000000030600780c */ /* 0x000fc80003f06070 */
[----:B------:R-:W-:Y:S02]  /*0120*/  LOP3.LUT R4, R4, 0x3, RZ, 0xc0, !PT ;  /* 0x0000000304047812 */ /* 0x000fe400078ec0ff */
[----:B------:R-:W-:Y:S02]  /*0130*/  SEL R5, R5, 0x1, P0 ;  /* 0x0000000105057807 */ /* 0x000fe40000000000 */
[----:B------:R-:W-:-:S07]  /*0140*/  IADD3 R4, PT, PT, -R4, RZ, RZ ;  /* 0x000000ff04047210 */ /* 0x000fce0007ffe1ff */
.L_x_1:
[----:B------:R-:W-:Y:S02]  /*0150*/  VIADD R4, R4, 0x1 ;  /* 0x0000000104047836 */ /* 0x000fe40000000000 */
[----:B------:R-:W-:-:S03]  /*0160*/  IMAD R5, R0, R5, RZ ;  /* 0x0000000500057224 */ /* 0x000fc600078e02ff */
[----:B------:R-:W-:-:S13]  /*0170*/  ISETP.NE.AND P0, PT, R4, RZ, PT ;  /* 0x000000ff0400720c */ /* 0x000fda0003f05270 */
[----:B------:R-:W-:Y:S05]  /*0180*/  @P0 BRA `(.L_x_1) ;  /* 0xfffffffc00f00947 */ /* 0x000fea000383ffff */
.L_x_0:
[----:B------:R-:W-:Y:S01]  /*0190*/  STG.E desc[UR4][R2.64], R5 ;  /* 0x0000000502007986 */ /* 0x000fe2000c101904 */
[----:B------:R-:W-:Y:S05]  /*01a0*/  EXIT ;  /* 0x000000000000794d */ /* 0x000fea0003800000 */
.L_x_2:
[----:B------:R-:W-:-:S00]  /*01b0*/  BRA `(.L_x_2) ;  /* 0xfffffffc00fc7947 */ /* 0x000fc0000383ffff */
[----:B------:R-:W-:-:S00]  /*01c0*/  NOP ;  /* 0x0000000000007918 */ /* 0x000fc00000000000 */
        /* <DEDUP_REMOVED lines=11> */
.L_x_3:


//--------------------- .nv.shared.reserved.0     --------------------------
	.section	.nv.shared.reserved.0,"aw",@nobits
	.weak		__nv_reservedSMEM_offset_0_alias
	.size		__nv_reservedSMEM_offset_0_alias, 0, 64
	.other		__nv_reservedSMEM_offset_0_alias,@"STO_CUDA_RESERVED_SHARED STV_DEFAULT"
__nv_reservedSMEM_offset_0_alias:
	.zero		0
	.zero		64


//--------------------- .nv.constant0._Z12modifyMatrixPii --------------------------
	.section	.nv.constant0._Z12modifyMatrixPii,"a",@progbits
	.sectionflags	@""
	.align	4
.nv.constant0._Z12modifyMatrixPii:
	.zero		908


//--------------------- SYMBOLS --------------------------

	.type		.nv.reservedSmem.offset0,@object
	.size		.nv.reservedSmem.offset0,0x4
